	.headerflags	@"EF_CUDA_TEXMODE_UNIFIED EF_CUDA_64BIT_ADDRESS EF_CUDA_ACCELERATORS EF_CUDA_SM90 EF_CUDA_VIRTUAL_SM(EF_CUDA_SM90)"
	.elftype	@"ET_EXEC"


//--------------------- .nv.info                  --------------------------
	.section	.nv.info,"",@"SHT_CUDA_INFO"
	.align	4


	//----- nvinfo : EIATTR_REGCOUNT
	.align		4
        /*0000*/ 	.byte	0x04, 0x2f
        /*0002*/ 	.short	(.L_1 - .L_0)
	.align		4
.L_0:
        /*0004*/ 	.word	index@(triton_poi_fused_clone_2)
        /*0008*/ 	.word	0x00000020


	//----- nvinfo : EIATTR_MIN_STACK_SIZE
	.align		4
.L_1:
        /*000c*/ 	.byte	0x04, 0x12
        /*000e*/ 	.short	(.L_3 - .L_2)
	.align		4
.L_2:
        /*0010*/ 	.word	index@(triton_poi_fused_clone_2)
        /*0014*/ 	.word	0x00000000


	//----- nvinfo : EIATTR_FRAME_SIZE
	.align		4
.L_3:
        /*0018*/ 	.byte	0x04, 0x11
        /*001a*/ 	.short	(.L_5 - .L_4)
	.align		4
.L_4:
        /*001c*/ 	.word	index@(triton_poi_fused_clone_2)
        /*0020*/ 	.word	0x00000000


	//----- nvinfo : EIATTR_MIN_STACK_SIZE
	.align		4
.L_5:
        /*0024*/ 	.byte	0x04, 0x12
        /*0026*/ 	.short	(.L_7 - .L_6)
	.align		4
.L_6:
        /*0028*/ 	.word	index@(triton_poi_fused_clone_2)
        /*002c*/ 	.word	0x00000000
.L_7:


//--------------------- .nv.info.triton_poi_fused_clone_2 --------------------------
	.section	.nv.info.triton_poi_fused_clone_2,"",@"SHT_CUDA_INFO"
	.sectionflags	@""
	.align	4


	//----- nvinfo : EIATTR_CUDA_API_VERSION
	.align		4
        /*0000*/ 	.byte	0x04, 0x37
        /*0002*/ 	.short	(.L_9 - .L_8)
.L_8:
        /*0004*/ 	.word	0x0000007c


	//----- nvinfo : EIATTR_KPARAM_INFO
	.align		4
.L_9:
        /*0008*/ 	.byte	0x04, 0x17
        /*000a*/ 	.short	(.L_11 - .L_10)
.L_10:
        /*000c*/ 	.word	0x00000000
        /*0010*/ 	.short	0x0005
        /*0012*/ 	.short	0x0024
        /*0014*/ 	.byte	0x00, 0xf0, 0x11, 0x00


	//----- nvinfo : EIATTR_KPARAM_INFO
	.align		4
.L_11:
        /*0018*/ 	.byte	0x04, 0x17
        /*001a*/ 	.short	(.L_13 - .L_12)
.L_12:
        /*001c*/ 	.word	0x00000000
        /*0020*/ 	.short	0x0004
        /*0022*/ 	.short	0x0020
        /*0024*/ 	.byte	0x00, 0xf0, 0x11, 0x00


	//----- nvinfo : EIATTR_KPARAM_INFO
	.align		4
.L_13:
        /*0028*/ 	.byte	0x04, 0x17
        /*002a*/ 	.short	(.L_15 - .L_14)
.L_14:
        /*002c*/ 	.word	0x00000000
        /*0030*/ 	.short	0x0003
        /*0032*/ 	.short	0x0018
        /*0034*/ 	.byte	0x00, 0xf4, 0x21, 0x00


	//----- nvinfo : EIATTR_KPARAM_INFO
	.align		4
.L_15:
        /*0038*/ 	.byte	0x04, 0x17
        /*003a*/ 	.short	(.L_17 - .L_16)
.L_16:
        /*003c*/ 	.word	0x00000000
        /*0040*/ 	.short	0x0002
        /*0042*/ 	.short	0x0010
        /*0044*/ 	.byte	0x00, 0xf4, 0x21, 0x00


	//----- nvinfo : EIATTR_KPARAM_INFO
	.align		4
.L_17:
        /*0048*/ 	.byte	0x04, 0x17
        /*004a*/ 	.short	(.L_19 - .L_18)
.L_18:
        /*004c*/ 	.word	0x00000000
        /*0050*/ 	.short	0x0001
        /*0052*/ 	.short	0x0008
        /*0054*/ 	.byte	0x00, 0xf4, 0x21, 0x00


	//----- nvinfo : EIATTR_KPARAM_INFO
	.align		4
.L_19:
        /*0058*/ 	.byte	0x04, 0x17
        /*005a*/ 	.short	(.L_21 - .L_20)
.L_20:
        /*005c*/ 	.word	0x00000000
        /*0060*/ 	.short	0x0000
        /*0062*/ 	.short	0x0000
        /*0064*/ 	.byte	0x00, 0xf4, 0x21, 0x00


	//----- nvinfo : EIATTR_SPARSE_MMA_MASK
	.align		4
.L_21:
        /*0068*/ 	.byte	0x03, 0x50
        /*006a*/ 	.short	0x0000


	//----- nvinfo : EIATTR_MAXREG_COUNT
	.align		4
        /*006c*/ 	.byte	0x03, 0x1b
        /*006e*/ 	.short	0x00ff


	//----- nvinfo : EIATTR_EXIT_INSTR_OFFSETS
	.align		4
        /*0070*/ 	.byte	0x04, 0x1c
        /*0072*/ 	.short	(.L_23 - .L_22)


	//   ....[0]....
.L_22:
        /*0074*/ 	.word	0x00000eb0


	//   ....[1]....
        /*0078*/ 	.word	0x00000ed0


	//----- nvinfo : EIATTR_REQNTID
	.align		4
.L_23:
        /*007c*/ 	.byte	0x04, 0x10
        /*007e*/ 	.short	(.L_25 - .L_24)
.L_24:
        /*0080*/ 	.word	0x00000080
        /*0084*/ 	.word	0x00000001
        /*0088*/ 	.word	0x00000001


	//----- nvinfo : EIATTR_CBANK_PARAM_SIZE
	.align		4
.L_25:
        /*008c*/ 	.byte	0x03, 0x19
        /*008e*/ 	.short	0x0028


	//----- nvinfo : EIATTR_PARAM_CBANK
	.align		4
        /*0090*/ 	.byte	0x04, 0x0a
        /*0092*/ 	.short	(.L_27 - .L_26)
	.align		4
.L_26:
        /*0094*/ 	.word	index@(.nv.constant0.triton_poi_fused_clone_2)
        /*0098*/ 	.short	0x0210
        /*009a*/ 	.short	0x0028


	//----- nvinfo : EIATTR_SW_WAR
	.align		4
.L_27:
        /*009c*/ 	.byte	0x04, 0x36
        /*009e*/ 	.short	(.L_29 - .L_28)
.L_28:
        /*00a0*/ 	.word	0x00000008
.L_29:


//--------------------- .nv.callgraph             --------------------------
	.section	.nv.callgraph,"",@"SHT_CUDA_CALLGRAPH"
	.align	4
	.sectionentsize	8
	.align		4
        /*0000*/ 	.word	0x00000000
	.align		4
        /*0004*/ 	.word	0xffffffff
	.align		4
        /*0008*/ 	.word	0x00000000
	.align		4
        /*000c*/ 	.word	0xfffffffe
	.align		4
        /*0010*/ 	.word	0x00000000
	.align		4
        /*0014*/ 	.word	0xfffffffd
	.align		4
        /*0018*/ 	.word	0x00000000
	.align		4
        /*001c*/ 	.word	0xfffffffc


//--------------------- .text.triton_poi_fused_clone_2 --------------------------
	.section	.text.triton_poi_fused_clone_2,"ax",@progbits
	.sectionflags	@"SHF_BARRIERS=1"
	.align	128
        .global         triton_poi_fused_clone_2
        .type           triton_poi_fused_clone_2,@function
        .size           triton_poi_fused_clone_2,(.L_x_1 - triton_poi_fused_clone_2)
        .other          triton_poi_fused_clone_2,@"STO_CUDA_ENTRY STV_DEFAULT"
triton_poi_fused_clone_2:
.text.triton_poi_fused_clone_2:
[----:B------:R-:W0:Y:S01]  /*0000*/  LDC R1, c[0x0][0x28] ;  /* 0x00000a00ff017b82 */ /* 0x000e220000000800 */
[----:B------:R-:W1:Y:S07]  /*0010*/  S2R R6, SR_CTAID.Y ;  /* 0x0000000000067919 */ /* 0x000e6e0000002600 */
[----:B------:R-:W2:Y:S01]  /*0020*/  LDC.64 R8, c[0x0][0x210] ;  /* 0x00008400ff087b82 */ /* 0x000ea20000000a00 */
[----:B------:R-:W-:Y:S01]  /*0030*/  ULDC.64 UR6, c[0x0][0x208] ;  /* 0x0000820000067ab9 */ /* 0x000fe20000000a00 */
[----:B------:R-:W3:Y:S01]  /*0040*/  S2R R2, SR_TID.X ;  /* 0x0000000000027919 */ /* 0x000ee20000002100 */
[----:B------:R-:W4:Y:S01]  /*0050*/  S2R R0, SR_CTAID.X ;  /* 0x0000000000007919 */ /* 0x000f220000002500 */
[----:B-1----:R-:W-:Y:S01]  /*0060*/  IMAD.SHL.U32 R29, R6, 0x200, RZ ;  /* 0x00000200061d7824 */ /* 0x002fe200078e00ff */
[----:B------:R-:W-:-:S04]  /*0070*/  SHF.R.S32.HI R4, RZ, 0x16, R6 ;  /* 0x00000016ff047819 */ /* 0x000fc80000011406 */
[----:B------:R-:W-:Y:S02]  /*0080*/  SGXT R4, R4, 0x1 ;  /* 0x000000010404781a */ /* 0x000fe40000000200 */
[----:B---3--:R-:W-:-:S04]  /*0090*/  LOP3.LUT R27, R29, 0x7f, R2, 0xf8, !PT ;  /* 0x0000007f1d1b7812 */ /* 0x008fc800078ef802 */
[CC--:B------:R-:W-:Y:S02]  /*00a0*/  LEA.HI R3, R4.reuse, R27.reuse, RZ, 0x2 ;  /* 0x0000001b04037211 */ /* 0x0c0fe400078f10ff */
[----:B------:R-:W-:Y:S02]  /*00b0*/  LEA.HI R5, R4, R27, RZ, 0x5 ;  /* 0x0000001b04057211 */ /* 0x000fe400078f28ff */
[----:B------:R-:W-:Y:S02]  /*00c0*/  SHF.R.S32.HI R10, RZ, 0x2, R3 ;  /* 0x00000002ff0a7819 */ /* 0x000fe40000011403 */
[--C-:B------:R-:W-:Y:S02]  /*00d0*/  SHF.R.S32.HI R7, RZ, 0x5, R5.reuse ;  /* 0x00000005ff077819 */ /* 0x100fe40000011405 */
[----:B------:R-:W-:Y:S02]  /*00e0*/  LEA.HI R3, R3, R10, RZ, 0x1 ;  /* 0x0000000a03037211 */ /* 0x000fe400078f08ff */
[----:B------:R-:W-:-:S02]  /*00f0*/  SHF.R.S32.HI R12, RZ, 0x1f, R5 ;  /* 0x0000001fff0c7819 */ /* 0x000fc40000011405 */
[----:B------:R-:W-:Y:S02]  /*0100*/  LOP3.LUT R5, R3, 0x1ffffffe, RZ, 0xc0, !PT ;  /* 0x1ffffffe03057812 */ /* 0x000fe400078ec0ff */
[----:B------:R-:W-:Y:S02]  /*0110*/  LOP3.LUT R3, R27, 0x80, RZ, 0xfc, !PT ;  /* 0x000000801b037812 */ /* 0x000fe400078efcff */
[----:B------:R-:W-:Y:S01]  /*0120*/  LEA.HI R12, R12, R7, RZ, 0x2 ;  /* 0x000000070c0c7211 */ /* 0x000fe200078f10ff */
[----:B------:R-:W-:Y:S01]  /*0130*/  IMAD.IADD R5, R10, 0x1, -R5 ;  /* 0x000000010a057824 */ /* 0x000fe200078e0a05 */
[-C--:B------:R-:W-:Y:S01]  /*0140*/  LEA.HI R11, R4, R3.reuse, RZ, 0x2 ;  /* 0x00000003040b7211 */ /* 0x080fe200078f10ff */
[----:B----4-:R-:W-:Y:S01]  /*0150*/  IMAD.SHL.U32 R10, R0, 0x2, RZ ;  /* 0x00000002000a7824 */ /* 0x010fe200078e00ff */
[----:B------:R-:W-:Y:S02]  /*0160*/  LEA.HI R13, R4, R3, RZ, 0x5 ;  /* 0x00000003040d7211 */ /* 0x000fe400078f28ff */
[----:B------:R-:W-:-:S02]  /*0170*/  LOP3.LUT R12, R12, 0xfffffffc, RZ, 0xc0, !PT ;  /* 0xfffffffc0c0c7812 */ /* 0x000fc400078ec0ff */
[----:B------:R-:W-:Y:S02]  /*0180*/  SHF.R.S32.HI R14, RZ, 0x2, R11 ;  /* 0x00000002ff0e7819 */ /* 0x000fe4000001140b */
[--C-:B------:R-:W-:Y:S01]  /*0190*/  SHF.R.S32.HI R15, RZ, 0x5, R13.reuse ;  /* 0x00000005ff0f7819 */ /* 0x100fe2000001140d */
[----:B------:R-:W-:Y:S01]  /*01a0*/  IMAD.IADD R12, R7, 0x1, -R12 ;  /* 0x00000001070c7824 */ /* 0x000fe200078e0a0c */
[----:B------:R-:W-:Y:S01]  /*01b0*/  SHF.R.S32.HI R16, RZ, 0x1f, R13 ;  /* 0x0000001fff107819 */ /* 0x000fe2000001140d */
[----:B------:R-:W-:Y:S01]  /*01c0*/  IMAD.MOV.U32 R7, RZ, RZ, RZ ;  /* 0x000000ffff077224 */ /* 0x000fe200078e00ff */
[----:B------:R-:W-:Y:S02]  /*01d0*/  LEA.HI R11, R11, R14, RZ, 0x1 ;  /* 0x0000000e0b0b7211 */ /* 0x000fe400078f08ff */
[----:B------:R-:W-:Y:S02]  /*01e0*/  LEA.HI R16, R16, R15, RZ, 0x2 ;  /* 0x0000000f10107211 */ /* 0x000fe400078f10ff */
[----:B------:R-:W-:-:S02]  /*01f0*/  ISETP.GE.AND P0, PT, R10, 0x2, PT ;  /* 0x000000020a00780c */ /* 0x000fc40003f06270 */
[----:B------:R-:W-:Y:S02]  /*0200*/  LEA R5, R5, R12, 0x3 ;  /* 0x0000000c05057211 */ /* 0x000fe400078e18ff */
[----:B------:R-:W-:Y:S02]  /*0210*/  LOP3.LUT R11, R11, 0x1ffffffe, RZ, 0xc0, !PT ;  /* 0x1ffffffe0b0b7812 */ /* 0x000fe400078ec0ff */
[----:B------:R-:W-:Y:S01]  /*0220*/  LOP3.LUT R16, R16, 0xfffffffc, RZ, 0xc0, !PT ;  /* 0xfffffffc10107812 */ /* 0x000fe200078ec0ff */
[----:B------:R-:W-:Y:S01]  /*0230*/  IMAD R25, R0, 0x8, R5 ;  /* 0x0000000800197824 */ /* 0x000fe200078e0205 */
[----:B------:R-:W-:Y:S01]  /*0240*/  ISETP.LT.AND P4, PT, R27, 0x200, !P0 ;  /* 0x000002001b00780c */ /* 0x000fe20004781270 */
[----:B------:R-:W-:Y:S02]  /*0250*/  IMAD.IADD R11, R14, 0x1, -R11 ;  /* 0x000000010e0b7824 */ /* 0x000fe400078e0a0b */
[----:B------:R-:W-:Y:S02]  /*0260*/  IMAD.IADD R16, R15, 0x1, -R16 ;  /* 0x000000010f107824 */ /* 0x000fe400078e0a10 */
[----:B--2---:R-:W-:Y:S01]  /*0270*/  IMAD.WIDE R12, R25, 0x4, R8 ;  /* 0x00000004190c7825 */ /* 0x004fe200078e0208 */
[----:B------:R-:W-:-:S02]  /*0280*/  ISETP.LT.AND P3, PT, R3, 0x200, !P0 ;  /* 0x000002000300780c */ /* 0x000fc40004761270 */
[----:B------:R-:W-:-:S05]  /*0290*/  LEA R11, R11, R16, 0x3 ;  /* 0x000000100b0b7211 */ /* 0x000fca00078e18ff */
[----:B------:R1:W2:Y:S01]  /*02a0*/  @P4 LDG.E.EL R7, desc[UR6][R12.64] ;  /* 0x000000060c074981 */ /* 0x0002a2000c2e1900 */
[----:B------:R-:W-:Y:S01]  /*02b0*/  IMAD R23, R0, 0x8, R11 ;  /* 0x0000000800177824 */ /* 0x000fe200078e020b */
[----:B------:R-:W-:Y:S01]  /*02c0*/  LOP3.LUT R17, R27, 0x100, RZ, 0xfc, !PT ;  /* 0x000001001b117812 */ /* 0x000fe200078efcff */
[----:B------:R-:W-:Y:S02]  /*02d0*/  IMAD.MOV.U32 R11, RZ, RZ, RZ ;  /* 0x000000ffff0b7224 */ /* 0x000fe400078e00ff */
[----:B------:R-:W-:Y:S01]  /*02e0*/  IMAD.WIDE R14, R23, 0x4, R8 ;  /* 0x00000004170e7825 */ /* 0x000fe200078e0208 */
[CC--:B------:R-:W-:Y:S02]  /*02f0*/  LEA.HI R18, R4.reuse, R17.reuse, RZ, 0x5 ;  /* 0x0000001104127211 */ /* 0x0c0fe400078f28ff */
[----:B------:R-:W-:Y:S02]  /*0300*/  LEA.HI R5, R4, R17, RZ, 0x2 ;  /* 0x0000001104057211 */ /* 0x000fe400078f10ff */
[----:B------:R3:W4:Y:S01]  /*0310*/  @P3 LDG.E.EL R11, desc[UR6][R14.64] ;  /* 0x000000060e0b3981 */ /* 0x000722000c2e1900 */
[----:B------:R-:W-:-:S02]  /*0320*/  SHF.R.S32.HI R19, RZ, 0x5, R18 ;  /* 0x00000005ff137819 */ /* 0x000fc40000011412 */
[----:B------:R-:W-:Y:S02]  /*0330*/  SHF.R.S32.HI R16, RZ, 0x2, R5 ;  /* 0x00000002ff107819 */ /* 0x000fe40000011405 */
[----:B------:R-:W-:Y:S02]  /*0340*/  SHF.R.S32.HI R18, RZ, 0x1f, R18 ;  /* 0x0000001fff127819 */ /* 0x000fe40000011412 */
[----:B------:R-:W-:Y:S02]  /*0350*/  LEA.HI R5, R5, R16, RZ, 0x1 ;  /* 0x0000001005057211 */ /* 0x000fe400078f08ff */
[----:B------:R-:W-:Y:S02]  /*0360*/  LEA.HI R18, R18, R19, RZ, 0x2 ;  /* 0x0000001312127211 */ /* 0x000fe400078f10ff */
[----:B------:R-:W-:Y:S02]  /*0370*/  LOP3.LUT R5, R5, 0x1ffffffe, RZ, 0xc0, !PT ;  /* 0x1ffffffe05057812 */ /* 0x000fe400078ec0ff */
[----:B------:R-:W-:-:S03]  /*0380*/  LOP3.LUT R18, R18, 0xfffffffc, RZ, 0xc0, !PT ;  /* 0xfffffffc12127812 */ /* 0x000fc600078ec0ff */
[----:B------:R-:W-:Y:S02]  /*0390*/  IMAD.IADD R5, R16, 0x1, -R5 ;  /* 0x0000000110057824 */ /* 0x000fe400078e0a05 */
[----:B------:R-:W-:Y:S01]  /*03a0*/  IMAD.IADD R18, R19, 0x1, -R18 ;  /* 0x0000000113127824 */ /* 0x000fe200078e0a12 */
[----:B------:R-:W-:-:S04]  /*03b0*/  ISETP.LT.AND P2, PT, R17, 0x200, !P0 ;  /* 0x000002001100780c */ /* 0x000fc80004741270 */
[----:B------:R-:W-:Y:S01]  /*03c0*/  LEA R5, R5, R18, 0x3 ;  /* 0x0000001205057211 */ /* 0x000fe200078e18ff */
[----:B------:R-:W-:-:S04]  /*03d0*/  IMAD.MOV.U32 R26, RZ, RZ, RZ ;  /* 0x000000ffff1a7224 */ /* 0x000fc800078e00ff */
[----:B-1----:R-:W-:Y:S02]  /*03e0*/  IMAD R13, R0, 0x8, R5 ;  /* 0x00000008000d7824 */ /* 0x002fe400078e0205 */
[----:B---3--:R-:W-:Y:S02]  /*03f0*/  VIADD R15, R23, 0x4 ;  /* 0x00000004170f7836 */ /* 0x008fe40000000000 */
[----:B------:R-:W-:-:S04]  /*0400*/  IMAD.WIDE R18, R13, 0x4, R8 ;  /* 0x000000040d127825 */ /* 0x000fc800078e0208 */
[----:B------:R-:W-:Y:S01]  /*0410*/  IMAD.MOV.U32 R24, RZ, RZ, RZ ;  /* 0x000000ffff187224 */ /* 0x000fe200078e00ff */
[----:B------:R1:W3:Y:S02]  /*0420*/  @P2 LDG.E.EL R26, desc[UR6][R18.64] ;  /* 0x00000006121a2981 */ /* 0x0002e4000c2e1900 */
[----:B-1----:R-:W-:-:S05]  /*0430*/  IMAD.WIDE R18, R15, 0x4, R8 ;  /* 0x000000040f127825 */ /* 0x002fca00078e0208 */
[----:B------:R1:W5:Y:S01]  /*0440*/  @P3 LDG.E.EL R24, desc[UR6][R18.64] ;  /* 0x0000000612183981 */ /* 0x000362000c2e1900 */
[----:B------:R-:W1:Y:S02]  /*0450*/  S2UR UR5, SR_CgaCtaId ;  /* 0x00000000000579c3 */ /* 0x000e640000008800 */
[----:B-1----:R-:W-:-:S04]  /*0460*/  LOP3.LUT R19, R27, 0x180, RZ, 0xfc, !PT ;  /* 0x000001801b137812 */ /* 0x002fc800078efcff */
[----:B------:R-:W-:Y:S01]  /*0470*/  LEA.HI R22, R4, R19, RZ, 0x2 ;  /* 0x0000001304167211 */ /* 0x000fe200078f10ff */
[----:B------:R-:W-:Y:S01]  /*0480*/  HFMA2.MMA R14, -RZ, RZ, 0, 0 ;  /* 0x00000000ff0e7435 */ /* 0x000fe200000001ff */
[----:B------:R-:W-:Y:S02]  /*0490*/  VIADD R12, R25, 0x4 ;  /* 0x00000004190c7836 */ /* 0x000fe40000000000 */
[----:B------:R-:W-:Y:S02]  /*04a0*/  SHF.R.S32.HI R18, RZ, 0x2, R22 ;  /* 0x00000002ff127819 */ /* 0x000fe40000011416 */
[----:B------:R-:W-:Y:S02]  /*04b0*/  IMAD.WIDE R20, R12, 0x4, R8 ;  /* 0x000000040c147825 */ /* 0x000fe400078e0208 */
[----:B------:R-:W-:Y:S02]  /*04c0*/  LEA.HI R22, R22, R18, RZ, 0x1 ;  /* 0x0000001216167211 */ /* 0x000fe400078f08ff */
[----:B------:R-:W-:Y:S01]  /*04d0*/  VIADD R5, R13, 0x4 ;  /* 0x000000040d057836 */ /* 0x000fe20000000000 */
[----:B------:R1:W5:Y:S01]  /*04e0*/  @P4 LDG.E.EL R14, desc[UR6][R20.64] ;  /* 0x00000006140e4981 */ /* 0x000362000c2e1900 */
[----:B------:R-:W-:Y:S01]  /*04f0*/  LOP3.LUT R22, R22, 0x1ffffffe, RZ, 0xc0, !PT ;  /* 0x1ffffffe16167812 */ /* 0x000fe200078ec0ff */
[----:B------:R-:W-:-:S04]  /*0500*/  IMAD.MOV.U32 R16, RZ, RZ, RZ ;  /* 0x000000ffff107224 */ /* 0x000fc800078e00ff */
[----:B------:R-:W-:Y:S01]  /*0510*/  IMAD.IADD R18, R18, 0x1, -R22 ;  /* 0x0000000112127824 */ /* 0x000fe200078e0a16 */
[----:B------:R-:W-:Y:S01]  /*0520*/  LEA.HI R22, R4, R19, RZ, 0x5 ;  /* 0x0000001304167211 */ /* 0x000fe200078f28ff */
[----:B-1----:R-:W-:Y:S01]  /*0530*/  IMAD.WIDE R20, R5, 0x4, R8 ;  /* 0x0000000405147825 */ /* 0x002fe200078e0208 */
[----:B------:R-:W-:-:S04]  /*0540*/  UMOV UR4, 0x400 ;  /* 0x0000040000047882 */ /* 0x000fc80000000000 */
[----:B------:R1:W5:Y:S01]  /*0550*/  @P2 LDG.E.EL R16, desc[UR6][R20.64] ;  /* 0x0000000614102981 */ /* 0x000362000c2e1900 */
[----:B0-----:R-:W-:Y:S01]  /*0560*/  UPRMT UR4, UR5, 0x654, UR4 ;  /* 0x0000065405047896 */ /* 0x001fe20008000004 */
[----:B------:R-:W-:Y:S02]  /*0570*/  LOP3.LUT R28, R2, 0x7f, RZ, 0xc0, !PT ;  /* 0x0000007f021c7812 */ /* 0x000fe400078ec0ff */
[--C-:B-1----:R-:W-:Y:S02]  /*0580*/  SHF.R.S32.HI R20, RZ, 0x5, R22.reuse ;  /* 0x00000005ff147819 */ /* 0x102fe40000011416 */
[----:B------:R-:W-:-:S04]  /*0590*/  SHF.R.S32.HI R21, RZ, 0x1f, R22 ;  /* 0x0000001fff157819 */ /* 0x000fc80000011416 */
[----:B------:R-:W-:-:S04]  /*05a0*/  LEA.HI R21, R21, R20, RZ, 0x2 ;  /* 0x0000001415157211 */ /* 0x000fc800078f10ff */
[----:B------:R-:W-:Y:S02]  /*05b0*/  LOP3.LUT R21, R21, 0xfffffffc, RZ, 0xc0, !PT ;  /* 0xfffffffc15157812 */ /* 0x000fe400078ec0ff */
[----:B------:R-:W-:Y:S02]  /*05c0*/  LEA R28, R28, UR4, 0x2 ;  /* 0x000000041c1c7c11 */ /* 0x000fe4000f8e10ff */
[----:B------:R-:W-:Y:S02]  /*05d0*/  IADD3 R21, R20, -R21, RZ ;  /* 0x8000001514157210 */ /* 0x000fe40007ffe0ff */
[----:B------:R-:W-:Y:S01]  /*05e0*/  ISETP.LT.AND P0, PT, R19, 0x200, !P0 ;  /* 0x000002001300780c */ /* 0x000fe20004701270 */
[----:B------:R-:W-:Y:S01]  /*05f0*/  IMAD.MOV.U32 R22, RZ, RZ, RZ ;  /* 0x000000ffff167224 */ /* 0x000fe200078e00ff */
[----:B--2---:R0:W-:Y:S02]  /*0600*/  STS [R28], R7 ;  /* 0x000000071c007388 */ /* 0x0041e40000000800 */
[----:B0-----:R-:W-:-:S04]  /*0610*/  IMAD R7, R18, 0x8, R21 ;  /* 0x0000000812077824 */ /* 0x001fc800078e0215 */
[----:B------:R-:W-:Y:S01]  /*0620*/  IMAD R7, R0, 0x8, R7 ;  /* 0x0000000800077824 */ /* 0x000fe200078e0207 */
[----:B----4-:R0:W-:Y:S03]  /*0630*/  STS [R28+0x200], R11 ;  /* 0x0002000b1c007388 */ /* 0x0101e60000000800 */
[----:B------:R-:W-:Y:S01]  /*0640*/  IMAD.WIDE R20, R7, 0x4, R8 ;  /* 0x0000000407147825 */ /* 0x000fe200078e0208 */
[----:B------:R-:W-:-:S04]  /*0650*/  MOV R18, RZ ;  /* 0x000000ff00127202 */ /* 0x000fc80000000f00 */
[----:B------:R1:W2:Y:S01]  /*0660*/  @P0 LDG.E.EL R22, desc[UR6][R20.64] ;  /* 0x0000000614160981 */ /* 0x0002a2000c2e1900 */
[----:B0-----:R-:W-:-:S04]  /*0670*/  VIADD R11, R7, 0x4 ;  /* 0x00000004070b7836 */ /* 0x001fc80000000000 */
[----:B-1----:R-:W-:Y:S02]  /*0680*/  IMAD.WIDE R20, R11, 0x4, R8 ;  /* 0x000000040b147825 */ /* 0x002fe400078e0208 */
[----:B------:R-:W0:Y:S03]  /*0690*/  LDC.64 R8, c[0x0][0x220] ;  /* 0x00008800ff087b82 */ /* 0x000e260000000a00 */
[----:B------:R0:W4:Y:S04]  /*06a0*/  @P0 LDG.E.EL R18, desc[UR6][R20.64] ;  /* 0x0000000614120981 */ /* 0x000128000c2e1900 */
[----:B---3--:R1:W-:Y:S02]  /*06b0*/  STS [R28+0x400], R26 ;  /* 0x0004001a1c007388 */ /* 0x0083e40000000800 */
[----:B-1----:R-:W-:-:S02]  /*06c0*/  IMAD.SHL.U32 R26, R2, 0x4, RZ ;  /* 0x00000004021a7824 */ /* 0x002fc400078e00ff */
[----:B-----5:R-:W-:Y:S03]  /*06d0*/  STS [R28+0xa10], R24 ;  /* 0x000a10181c007388 */ /* 0x020fe60000000800 */
[----:B------:R-:W-:Y:S01]  /*06e0*/  LOP3.LUT R26, R26, 0x1fc, RZ, 0xc0, !PT ;  /* 0x000001fc1a1a7812 */ /* 0x000fe200078ec0ff */
[----:B0-----:R-:W-:-:S03]  /*06f0*/  IMAD.WIDE R20, R25, 0x4, R8 ;  /* 0x0000000419147825 */ /* 0x001fc600078e0208 */
[----:B------:R-:W-:Y:S01]  /*0700*/  LOP3.LUT R25, R29, R26, RZ, 0xfc, !PT ;  /* 0x0000001a1d197212 */ /* 0x000fe200078efcff */
[----:B------:R0:W-:Y:S04]  /*0710*/  STS [R28+0x810], R14 ;  /* 0x0008100e1c007388 */ /* 0x0001e80000000800 */
[----:B------:R1:W-:Y:S01]  /*0720*/  STS [R28+0xc10], R16 ;  /* 0x000c10101c007388 */ /* 0x0003e20000000800 */
[----:B------:R-:W-:Y:S01]  /*0730*/  ISETP.GE.AND P1, PT, R25, 0x200, PT ;  /* 0x000002001900780c */ /* 0x000fe20003f26270 */
[----:B0-----:R-:W-:-:S03]  /*0740*/  VIADD R14, R10, 0x1 ;  /* 0x000000010a0e7836 */ /* 0x001fc60000000000 */
[----:B------:R-:W-:Y:S01]  /*0750*/  ISETP.LT.AND P5, PT, R10, 0x2, !P1 ;  /* 0x000000020a00780c */ /* 0x000fe20004fa1270 */
[----:B-1----:R-:W-:Y:S01]  /*0760*/  IMAD.MOV.U32 R16, RZ, RZ, RZ ;  /* 0x000000ffff107224 */ /* 0x002fe200078e00ff */
[----:B------:R-:W-:-:S04]  /*0770*/  SHF.R.U32.HI R6, RZ, 0x16, R6 ;  /* 0x00000016ff067819 */ /* 0x000fc80000011606 */
[----:B------:R-:W-:Y:S02]  /*0780*/  SGXT.U32 R6, R6, 0x1 ;  /* 0x000000010606781a */ /* 0x000fe40000000000 */
[----:B------:R-:W-:Y:S02]  /*0790*/  ISETP.LT.AND P1, PT, R14, 0x2, !P1 ;  /* 0x000000020e00780c */ /* 0x000fe40004f21270 */
[----:B------:R-:W-:Y:S01]  /*07a0*/  LEA.HI.SX32 R6, R25, R6, 0x1e ;  /* 0x0000000619067211 */ /* 0x000fe200078ff2ff */
[--C-:B------:R-:W-:Y:S01]  /*07b0*/  IMAD.WIDE R14, R15, 0x4, R8.reuse ;  /* 0x000000040f0e7825 */ /* 0x100fe200078e0208 */
[----:B------:R-:W-:Y:S02]  /*07c0*/  HFMA2.MMA R24, -RZ, RZ, 0, 0 ;  /* 0x00000000ff187435 */ /* 0x000fe400000001ff */
[----:B------:R-:W-:Y:S01]  /*07d0*/  LOP3.LUT R6, R6, 0xfffffffe, RZ, 0xc0, !PT ;  /* 0xfffffffe06067812 */ /* 0x000fe200078ec0ff */
[----:B--2---:R-:W-:Y:S04]  /*07e0*/  STS [R28+0x600], R22 ;  /* 0x000600161c007388 */ /* 0x004fe80000000800 */
[----:B----4-:R0:W-:Y:S01]  /*07f0*/  STS [R28+0xe10], R18 ;  /* 0x000e10121c007388 */ /* 0x0101e20000000800 */
[----:B------:R-:W-:Y:S01]  /*0800*/  BAR.SYNC.DEFER_BLOCKING 0x0 ;  /* 0x0000000000007b1d */ /* 0x000fe20000010000 */
[----:B0-----:R-:W-:Y:S01]  /*0810*/  IMAD.WIDE R28, R12, 0x4, R8 ;  /* 0x000000040c1c7825 */ /* 0x001fe200078e0208 */
[----:B------:R-:W-:-:S03]  /*0820*/  LEA.HI R12, R4, R25, RZ, 0x3 ;  /* 0x00000019040c7211 */ /* 0x000fc600078f18ff */
[----:B------:R-:W-:Y:S01]  /*0830*/  IMAD.MOV.U32 R18, RZ, RZ, RZ ;  /* 0x000000ffff127224 */ /* 0x000fe200078e00ff */
[----:B------:R-:W-:-:S04]  /*0840*/  SHF.R.S32.HI R12, RZ, 0x3, R12 ;  /* 0x00000003ff0c7819 */ /* 0x000fc8000001140c */
[----:B------:R-:W-:Y:S01]  /*0850*/  LEA.HI R10, R12, R12, RZ, 0x4 ;  /* 0x0000000c0c0a7211 */ /* 0x000fe200078f20ff */
[----:B------:R-:W-:Y:S01]  /*0860*/  IMAD.WIDE R22, R23, 0x4, R8 ;  /* 0x0000000417167825 */ /* 0x000fe200078e0208 */
[----:B------:R0:W2:Y:S04]  /*0870*/  @P4 LDG.E.EL R18, desc[UR6][R28.64] ;  /* 0x000000061c124981 */ /* 0x0000a8000c2e1900 */
[----:B------:R1:W3:Y:S01]  /*0880*/  @P4 LDG.E.EL R16, desc[UR6][R20.64] ;  /* 0x0000000614104981 */ /* 0x0002e2000c2e1900 */
[----:B0-----:R-:W-:Y:S02]  /*0890*/  LOP3.LUT R29, R10, 0x3ffffff0, RZ, 0xc0, !PT ;  /* 0x3ffffff00a1d7812 */ /* 0x001fe400078ec0ff */
[----:B------:R-:W-:Y:S02]  /*08a0*/  LEA.HI R10, R4, R25, RZ, 0x7 ;  /* 0x00000019040a7211 */ /* 0x000fe400078f38ff */
[----:B------:R-:W-:-:S02]  /*08b0*/  IADD3 R4, R12, -R29, RZ ;  /* 0x8000001d0c047210 */ /* 0x000fc40007ffe0ff */
[----:B-1----:R-:W-:Y:S01]  /*08c0*/  CS2R R20, SRZ ;  /* 0x0000000000147805 */ /* 0x002fe2000001ff00 */
[----:B------:R-:W0:Y:S01]  /*08d0*/  LDC.64 R28, c[0x0][0x218] ;  /* 0x00008600ff1c7b82 */ /* 0x000e220000000a00 */
[----:B------:R-:W-:-:S04]  /*08e0*/  IMAD.SHL.U32 R10, R10, 0x2, RZ ;  /* 0x000000020a0a7824 */ /* 0x000fc800078e00ff */
[----:B------:R1:W4:Y:S01]  /*08f0*/  @P3 LDG.E.EL R20, desc[UR6][R22.64] ;  /* 0x0000000616143981 */ /* 0x000322000c2e1900 */
[----:B------:R-:W-:Y:S01]  /*0900*/  IMAD.WIDE R12, R13, 0x4, R8 ;  /* 0x000000040d0c7825 */ /* 0x000fe200078e0208 */
[----:B------:R-:W-:Y:S02]  /*0910*/  LEA.HI.SX32 R25, R25, -R6, 0x1e ;  /* 0x8000000619197211 */ /* 0x000fe400078ff2ff */
[----:B------:R5:W2:Y:S01]  /*0920*/  @P3 LDG.E.EL R21, desc[UR6][R14.64] ;  /* 0x000000060e153981 */ /* 0x000aa2000c2e1900 */
[----:B-1----:R-:W-:Y:S01]  /*0930*/  LOP3.LUT R23, R10, 0xffffff00, RZ, 0xc0, !PT ;  /* 0xffffff000a177812 */ /* 0x002fe200078ec0ff */
[----:B------:R-:W-:-:S04]  /*0940*/  IMAD.MOV.U32 R22, RZ, RZ, RZ ;  /* 0x000000ffff167224 */ /* 0x000fc800078e00ff */
[----:B------:R-:W-:Y:S02]  /*0950*/  IMAD R4, R4, 0x4, R23 ;  /* 0x0000000404047824 */ /* 0x000fe400078e0217 */
[----:B-----5:R-:W-:Y:S01]  /*0960*/  IMAD.WIDE R14, R5, 0x4, R8 ;  /* 0x00000004050e7825 */ /* 0x020fe200078e0208 */
[----:B------:R1:W5:Y:S03]  /*0970*/  @P2 LDG.E.EL R22, desc[UR6][R12.64] ;  /* 0x000000060c162981 */ /* 0x000366000c2e1900 */
[----:B------:R-:W-:Y:S02]  /*0980*/  IMAD R6, R0, 0x80, R4 ;  /* 0x0000008000067824 */ /* 0x000fe400078e0204 */
[----:B------:R-:W-:Y:S02]  /*0990*/  IMAD.MOV.U32 R23, RZ, RZ, RZ ;  /* 0x000000ffff177224 */ /* 0x000fe400078e00ff */
[----:B------:R-:W-:Y:S01]  /*09a0*/  IMAD.WIDE R4, R7, 0x4, R8 ;  /* 0x0000000407047825 */ /* 0x000fe200078e0208 */
[----:B------:R-:W-:-:S03]  /*09b0*/  MOV R7, RZ ;  /* 0x000000ff00077202 */ /* 0x000fc60000000f00 */
[----:B-1----:R-:W-:Y:S01]  /*09c0*/  IMAD R13, R25, 0x80, R6 ;  /* 0x00000080190d7824 */ /* 0x002fe200078e0206 */
[----:B------:R1:W2:Y:S01]  /*09d0*/  @P0 LDG.E.EL R24, desc[UR6][R4.64] ;  /* 0x0000000604180981 */ /* 0x0002a2000c2e1900 */
[----:B------:R-:W-:-:S03]  /*09e0*/  IMAD.MOV.U32 R6, RZ, RZ, RZ ;  /* 0x000000ffff067224 */ /* 0x000fc600078e00ff */
[----:B------:R0:W2:Y:S01]  /*09f0*/  @P2 LDG.E.EL R23, desc[UR6][R14.64] ;  /* 0x000000060e172981 */ /* 0x0000a2000c2e1900 */
[----:B-1----:R-:W-:Y:S01]  /*0a00*/  CS2R R4, SRZ ;  /* 0x0000000000047805 */ /* 0x002fe2000001ff00 */
[----:B0-----:R-:W-:-:S05]  /*0a10*/  IMAD.WIDE R14, R13, 0x4, R28 ;  /* 0x000000040d0e7825 */ /* 0x001fca00078e021c */
[----:B------:R0:W2:Y:S01]  /*0a20*/  @P5 LDG.E.EL.128 R4, desc[UR6][R14.64] ;  /* 0x000000060e045981 */ /* 0x0000a2000c2e1d00 */
[----:B------:R-:W-:Y:S02]  /*0a30*/  IMAD.MOV.U32 R25, RZ, RZ, RZ ;  /* 0x000000ffff197224 */ /* 0x000fe400078e00ff */
[----:B------:R-:W-:Y:S02]  /*0a40*/  VIADD R13, R13, 0x40 ;  /* 0x000000400d0d7836 */ /* 0x000fe40000000000 */
[----:B0-----:R-:W-:-:S04]  /*0a50*/  IMAD.WIDE R14, R11, 0x4, R8 ;  /* 0x000000040b0e7825 */ /* 0x001fc800078e0208 */
[----:B------:R-:W-:Y:S01]  /*0a60*/  IMAD.WIDE R28, R13, 0x4, R28 ;  /* 0x000000040d1c7825 */ /* 0x000fe200078e021c */
[----:B------:R0:W3:Y:S01]  /*0a70*/  @P0 LDG.E.EL R25, desc[UR6][R14.64] ;  /* 0x000000060e190981 */ /* 0x0000e2000c2e1900 */
[----:B------:R-:W-:Y:S02]  /*0a80*/  CS2R R12, SRZ ;  /* 0x00000000000c7805 */ /* 0x000fe4000001ff00 */
[----:B0-----:R-:W-:-:S06]  /*0a90*/  CS2R R14, SRZ ;  /* 0x00000000000e7805 */ /* 0x001fcc000001ff00 */
[----:B------:R0:W3:Y:S01]  /*0aa0*/  @P1 LDG.E.EL.128 R12, desc[UR6][R28.64] ;  /* 0x000000061c0c1981 */ /* 0x0000e2000c2e1d00 */
[----:B------:R-:W-:-:S05]  /*0ab0*/  LEA R26, R26, UR4, 0x2 ;  /* 0x000000041a1a7c11 */ /* 0x000fca000f8e10ff */
[----:B------:R-:W2:Y:S01]  /*0ac0*/  LDS.128 R8, [R26] ;  /* 0x000000001a087984 */ /* 0x000ea20000000c00 */
[----:B------:R-:W1:Y:S01]  /*0ad0*/  S2UR UR4, SR_CgaCtaId ;  /* 0x00000000000479c3 */ /* 0x000e620000008800 */
[----:B------:R-:W-:Y:S02]  /*0ae0*/  UMOV UR5, 0x400 ;  /* 0x0000040000057882 */ /* 0x000fe40000000000 */
[----:B-1----:R-:W-:Y:S01]  /*0af0*/  UPRMT UR4, UR4, 0x654, UR5 ;  /* 0x0000065404047896 */ /* 0x002fe20008000005 */
[----:B------:R-:W-:Y:S01]  /*0b00*/  IMAD.IADD R27, R27, 0x1, R0 ;  /* 0x000000011b1b7824 */ /* 0x000fe200078e0200 */
[----:B------:R-:W-:-:S04]  /*0b10*/  IADD3 R3, R3, R0, RZ ;  /* 0x0000000003037210 */ /* 0x000fc80007ffe0ff */
[----:B------:R-:W-:Y:S01]  /*0b20*/  SHF.L.U32 R3, R3, 0x1, RZ ;  /* 0x0000000103037819 */ /* 0x000fe200000006ff */
[----:B--2---:R-:W-:Y:S01]  /*0b30*/  FMUL R8, R8, R4 ;  /* 0x0000000408087220 */ /* 0x004fe20000400000 */
[----:B------:R-:W-:Y:S02]  /*0b40*/  IMAD.SHL.U32 R4, R2, 0x8, RZ ;  /* 0x0000000802047824 */ /* 0x000fe400078e00ff */
[----:B0-----:R-:W-:-:S03]  /*0b50*/  FMUL R28, R11, R7 ;  /* 0x000000070b1c7220 */ /* 0x001fc60000400000 */
[----:B------:R-:W-:-:S04]  /*0b60*/  LOP3.LUT R4, R4, 0x3f8, RZ, 0xc0, !PT ;  /* 0x000003f804047812 */ /* 0x000fc800078ec0ff */
[----:B------:R-:W-:Y:S01]  /*0b70*/  LEA R11, R4, UR4, 0x1 ;  /* 0x00000004040b7c11 */ /* 0x000fe2000f8e08ff */
[----:B------:R-:W-:Y:S01]  /*0b80*/  FMUL R9, R9, R5 ;  /* 0x0000000509097220 */ /* 0x000fe20000400000 */
[----:B------:R-:W-:Y:S02]  /*0b90*/  FMUL R10, R10, R6 ;  /* 0x000000060a0a7220 */ /* 0x000fe40000400000 */
[----:B------:R-:W-:Y:S02]  /*0ba0*/  LEA R11, R4, R11, 0x2 ;  /* 0x0000000b040b7211 */ /* 0x000fe400078e10ff */
[----:B------:R0:W3:Y:S01]  /*0bb0*/  LDS.128 R4, [R26+0x810] ;  /* 0x000810001a047984 */ /* 0x0000e20000000c00 */
[----:B------:R-:W-:Y:S01]  /*0bc0*/  BAR.SYNC.DEFER_BLOCKING 0x0 ;  /* 0x0000000000007b1d */ /* 0x000fe20000010000 */
[----:B0-----:R-:W-:-:S05]  /*0bd0*/  IMAD.SHL.U32 R26, R2, 0x2, RZ ;  /* 0x00000002021a7824 */ /* 0x001fca00078e00ff */
[----:B------:R-:W-:Y:S04]  /*0be0*/  STS [R11], R8 ;  /* 0x000000080b007388 */ /* 0x000fe80000000800 */
[----:B------:R-:W-:Y:S01]  /*0bf0*/  STS [R11+0xc], R9 ;  /* 0x00000c090b007388 */ /* 0x000fe20000000800 */
[----:B---3--:R-:W-:Y:S01]  /*0c00*/  FMUL R4, R4, R12 ;  /* 0x0000000c04047220 */ /* 0x008fe20000400000 */
[----:B------:R-:W-:Y:S01]  /*0c10*/  FMUL R2, R5, R13 ;  /* 0x0000000d05027220 */ /* 0x000fe20000400000 */
[----:B------:R-:W-:Y:S01]  /*0c20*/  FMUL R14, R6, R14 ;  /* 0x0000000e060e7220 */ /* 0x000fe20000400000 */
[----:B------:R-:W-:Y:S01]  /*0c30*/  FMUL R15, R7, R15 ;  /* 0x0000000f070f7220 */ /* 0x000fe20000400000 */
[----:B------:R-:W-:Y:S04]  /*0c40*/  STS [R11+0x18], R10 ;  /* 0x0000180a0b007388 */ /* 0x000fe80000000800 */
[----:B------:R-:W-:Y:S04]  /*0c50*/  STS [R11+0x24], R28 ;  /* 0x0000241c0b007388 */ /* 0x000fe80000000800 */
[----:B------:R0:W-:Y:S04]  /*0c60*/  STS [R11+0x4], R4 ;  /* 0x000004040b007388 */ /* 0x0001e80000000800 */
[----:B------:R-:W-:Y:S04]  /*0c70*/  STS [R11+0x10], R2 ;  /* 0x000010020b007388 */ /* 0x000fe80000000800 */
[----:B------:R-:W-:Y:S04]  /*0c80*/  STS [R11+0x1c], R14 ;  /* 0x00001c0e0b007388 */ /* 0x000fe80000000800 */
[----:B------:R-:W-:Y:S01]  /*0c90*/  STS [R11+0x28], R15 ;  /* 0x0000280f0b007388 */ /* 0x000fe20000000800 */
[----:B------:R-:W-:-:S04]  /*0ca0*/  LOP3.LUT R12, R26, 0xfe, RZ, 0xc0, !PT ;  /* 0x000000fe1a0c7812 */ /* 0x000fc800078ec0ff */
[----:B------:R-:W-:-:S05]  /*0cb0*/  LEA R5, R12, UR4, 0x1 ;  /* 0x000000040c057c11 */ /* 0x000fca000f8e08ff */
[----:B------:R-:W-:Y:S01]  /*0cc0*/  IMAD R12, R12, 0x4, R5 ;  /* 0x000000040c0c7824 */ /* 0x000fe200078e0205 */
[----:B------:R-:W-:Y:S08]  /*0cd0*/  BAR.SYNC.DEFER_BLOCKING 0x0 ;  /* 0x0000000000007b1d */ /* 0x000ff00000010000 */
[----:B0-----:R-:W0:Y:S01]  /*0ce0*/  LDC.64 R4, c[0x0][0x228] ;  /* 0x00008a00ff047b82 */ /* 0x001e220000000a00 */
[----:B------:R-:W5:Y:S04]  /*0cf0*/  LDS R9, [R12+0xc00] ;  /* 0x000c00000c097984 */ /* 0x000f680000000800 */
[----:B------:R-:W4:Y:S04]  /*0d00*/  LDS R13, [R12+0x600] ;  /* 0x000600000c0d7984 */ /* 0x000f280000000800 */
[----:B------:R-:W1:Y:S04]  /*0d10*/  LDS R8, [R12+0x604] ;  /* 0x000604000c087984 */ /* 0x000e680000000800 */
[----:B------:R-:W2:Y:S04]  /*0d20*/  LDS R29, [R12] ;  /* 0x000000000c1d7984 */ /* 0x000ea80000000800 */
[----:B------:R-:W3:Y:S04]  /*0d30*/  LDS R26, [R12+0x4] ;  /* 0x000004000c1a7984 */ /* 0x000ee80000000800 */
[----:B------:R-:W3:Y:S04]  /*0d40*/  LDS R6, [R12+0xc04] ;  /* 0x000c04000c067984 */ /* 0x000ee80000000800 */
[----:B------:R-:W3:Y:S04]  /*0d50*/  LDS R7, [R12+0x1200] ;  /* 0x001200000c077984 */ /* 0x000ee80000000800 */
[----:B------:R0:W3:Y:S01]  /*0d60*/  LDS R2, [R12+0x1204] ;  /* 0x001204000c027984 */ /* 0x0000e20000000800 */
[----:B------:R-:W-:-:S02]  /*0d70*/  IMAD.IADD R10, R17, 0x1, R0 ;  /* 0x00000001110a7824 */ /* 0x000fc400078e0200 */
[----:B------:R-:W-:Y:S02]  /*0d80*/  IMAD.IADD R0, R19, 0x1, R0 ;  /* 0x0000000113007824 */ /* 0x000fe400078e0200 */
[----:B-----5:R-:W-:Y:S01]  /*0d90*/  FADD R22, R9, R22 ;  /* 0x0000001609167221 */ /* 0x020fe20000000000 */
[----:B------:R-:W-:Y:S02]  /*0da0*/  IMAD.SHL.U32 R9, R27, 0x2, RZ ;  /* 0x000000021b097824 */ /* 0x000fe400078e00ff */
[----:B----4-:R-:W-:Y:S01]  /*0db0*/  FADD R20, R13, R20 ;  /* 0x000000140d147221 */ /* 0x010fe20000000000 */
[----:B------:R-:W-:Y:S02]  /*0dc0*/  IMAD.SHL.U32 R13, R10, 0x2, RZ ;  /* 0x000000020a0d7824 */ /* 0x000fe400078e00ff */
[----:B-1----:R-:W-:Y:S01]  /*0dd0*/  FADD R21, R8, R21 ;  /* 0x0000001508157221 */ /* 0x002fe20000000000 */
[----:B0-----:R-:W-:-:S04]  /*0de0*/  IMAD.WIDE R8, R9, 0x4, R4 ;  /* 0x0000000409087825 */ /* 0x001fc800078e0204 */
[----:B--2---:R-:W-:Y:S01]  /*0df0*/  FADD R16, R29, R16 ;  /* 0x000000101d107221 */ /* 0x004fe20000000000 */
[----:B------:R-:W-:-:S04]  /*0e00*/  IMAD.WIDE R10, R3, 0x4, R4 ;  /* 0x00000004030a7825 */ /* 0x000fc800078e0204 */
[----:B---3--:R-:W-:Y:S01]  /*0e10*/  FADD R17, R26, R18 ;  /* 0x000000121a117221 */ /* 0x008fe20000000000 */
[----:B------:R-:W-:-:S04]  /*0e20*/  IMAD.WIDE R12, R13, 0x4, R4 ;  /* 0x000000040d0c7825 */ /* 0x000fc800078e0204 */
[----:B------:R-:W-:Y:S01]  /*0e30*/  FADD R23, R6, R23 ;  /* 0x0000001706177221 */ /* 0x000fe20000000000 */
[----:B------:R0:W-:Y:S01]  /*0e40*/  @P4 STG.E.64 desc[UR6][R8.64], R16 ;  /* 0x0000001008004986 */ /* 0x0001e2000c101b06 */
[----:B------:R-:W-:-:S03]  /*0e50*/  IMAD.SHL.U32 R15, R0, 0x2, RZ ;  /* 0x00000002000f7824 */ /* 0x000fc600078e00ff */
[----:B------:R0:W-:Y:S01]  /*0e60*/  @P3 STG.E.64 desc[UR6][R10.64], R20 ;  /* 0x000000140a003986 */ /* 0x0001e2000c101b06 */
[----:B------:R-:W-:-:S03]  /*0e70*/  IMAD.WIDE R4, R15, 0x4, R4 ;  /* 0x000000040f047825 */ /* 0x000fc600078e0204 */
[----:B------:R0:W-:Y:S01]  /*0e80*/  @P2 STG.E.64 desc[UR6][R12.64], R22 ;  /* 0x000000160c002986 */ /* 0x0001e2000c101b06 */
[----:B------:R-:W-:Y:S01]  /*0e90*/  FADD R24, R7, R24 ;  /* 0x0000001807187221 */ /* 0x000fe20000000000 */
[----:B------:R-:W-:Y:S01]  /*0ea0*/  FADD R25, R2, R25 ;  /* 0x0000001902197221 */ /* 0x000fe20000000000 */
[----:B0-----:R-:W-:Y:S06]  /*0eb0*/  @!P0 EXIT ;  /* 0x000000000000894d */ /* 0x001fec0003800000 */
[----:B------:R-:W-:Y:S01]  /*0ec0*/  STG.E.64 desc[UR6][R4.64], R24 ;  /* 0x0000001804007986 */ /* 0x000fe2000c101b06 */
[----:B------:R-:W-:Y:S05]  /*0ed0*/  EXIT ;  /* 0x000000000000794d */ /* 0x000fea0003800000 */
.L_x_0:
[----:B------:R-:W-:-:S00]  /*0ee0*/  BRA `(.L_x_0) ;  /* 0xfffffffc00fc7947 */ /* 0x000fc0000383ffff */
[----:B------:R-:W-:-:S00]  /*0ef0*/  NOP ;  /* 0x0000000000007918 */ /* 0x000fc00000000000 */
        /* <DEDUP_REMOVED lines=8> */
.L_x_1:


//--------------------- .nv.shared.triton_poi_fused_clone_2 --------------------------
	.section	.nv.shared.triton_poi_fused_clone_2,"aw",@nobits
	.sectionflags	@""
	.align	16
	.zero		1024


//--------------------- .nv.constant0.triton_poi_fused_clone_2 --------------------------
	.section	.nv.constant0.triton_poi_fused_clone_2,"a",@progbits
	.sectionflags	@""
	.align	4
.nv.constant0.triton_poi_fused_clone_2:
	.zero		568
